//
// Generated by NVIDIA NVVM Compiler
//
// Compiler Build ID: CL-36424714
// Cuda compilation tools, release 13.0, V13.0.88
// Based on NVVM 20.0.0
//

.version 9.0
.target sm_100
.address_size 64

	// .globl	_Z9prefixSumPfS_i
.extern .shared .align 16 .b8 temp[];

.visible .entry _Z9prefixSumPfS_i(
	.param .u64 .ptr .align 1 _Z9prefixSumPfS_i_param_0,
	.param .u64 .ptr .align 1 _Z9prefixSumPfS_i_param_1,
	.param .u32 _Z9prefixSumPfS_i_param_2
)
{
	.reg .pred 	%p<9>;
	.reg .b32 	%r<38>;
	.reg .b32 	%f<9>;
	.reg .b64 	%rd<9>;

	ld.param.u64 	%rd1, [_Z9prefixSumPfS_i_param_0];
	ld.param.u64 	%rd2, [_Z9prefixSumPfS_i_param_1];
	ld.param.u32 	%r14, [_Z9prefixSumPfS_i_param_2];
	mov.u32 	%r15, %ctaid.x;
	mov.u32 	%r1, %ntid.x;
	mov.u32 	%r2, %tid.x;
	mad.lo.s32 	%r3, %r15, %r1, %r2;
	setp.ge.s32 	%p1, %r3, %r14;
	shl.b32 	%r16, %r2, 2;
	mov.u32 	%r17, temp;
	add.s32 	%r4, %r17, %r16;
	@%p1 bra 	$L__BB0_2;
	cvta.to.global.u64 	%rd3, %rd1;
	mul.wide.s32 	%rd4, %r3, 4;
	add.s64 	%rd5, %rd3, %rd4;
	ld.global.f32 	%f1, [%rd5];
	st.shared.f32 	[%r4], %f1;
	bra.uni 	$L__BB0_3;
$L__BB0_2:
	mov.b32 	%r18, 0;
	st.shared.u32 	[%r4], %r18;
$L__BB0_3:
	bar.sync 	0;
	setp.lt.u32 	%p2, %r1, 2;
	@%p2 bra 	$L__BB0_8;
	shl.b32 	%r20, %r2, 1;
	add.s32 	%r5, %r20, 2;
	mov.b32 	%r36, 1;
$L__BB0_5:
	mul.lo.s32 	%r7, %r5, %r36;
	add.s32 	%r21, %r7, -1;
	setp.ge.u32 	%p3, %r21, %r1;
	@%p3 bra 	$L__BB0_7;
	sub.s32 	%r22, %r7, %r36;
	shl.b32 	%r23, %r22, 2;
	add.s32 	%r25, %r17, %r23;
	ld.shared.f32 	%f2, [%r25+-4];
	shl.b32 	%r26, %r36, 2;
	add.s32 	%r27, %r25, %r26;
	ld.shared.f32 	%f3, [%r27+-4];
	add.f32 	%f4, %f2, %f3;
	st.shared.f32 	[%r27+-4], %f4;
$L__BB0_7:
	bar.sync 	0;
	shl.b32 	%r36, %r36, 1;
	setp.lt.u32 	%p4, %r36, %r1;
	@%p4 bra 	$L__BB0_5;
$L__BB0_8:
	setp.lt.u32 	%p5, %r1, 4;
	@%p5 bra 	$L__BB0_13;
	shr.u32 	%r37, %r1, 2;
	shl.b32 	%r28, %r2, 1;
	add.s32 	%r10, %r28, 2;
$L__BB0_10:
	mul.lo.s32 	%r12, %r10, %r37;
	add.s32 	%r29, %r12, %r37;
	add.s32 	%r30, %r29, -1;
	setp.ge.u32 	%p6, %r30, %r1;
	@%p6 bra 	$L__BB0_12;
	shl.b32 	%r31, %r12, 2;
	add.s32 	%r33, %r17, %r31;
	ld.shared.f32 	%f5, [%r33+-4];
	shl.b32 	%r34, %r37, 2;
	add.s32 	%r35, %r33, %r34;
	ld.shared.f32 	%f6, [%r35+-4];
	add.f32 	%f7, %f5, %f6;
	st.shared.f32 	[%r35+-4], %f7;
$L__BB0_12:
	bar.sync 	0;
	shr.u32 	%r13, %r37, 1;
	setp.gt.u32 	%p7, %r37, 1;
	mov.u32 	%r37, %r13;
	@%p7 bra 	$L__BB0_10;
$L__BB0_13:
	setp.ge.s32 	%p8, %r3, %r14;
	@%p8 bra 	$L__BB0_15;
	ld.shared.f32 	%f8, [%r4];
	cvta.to.global.u64 	%rd6, %rd2;
	mul.wide.s32 	%rd7, %r3, 4;
	add.s64 	%rd8, %rd6, %rd7;
	st.global.f32 	[%rd8], %f8;
$L__BB0_15:
	ret;

}


// ===== COMPILED SASS (sm_100) =====

	.target	sm_100

	.elftype	@"ET_EXEC"


//--------------------- .note.nv.tkinfo           --------------------------
	.section	.note.nv.tkinfo,"",@"SHT_NOTE"
	.sectionflags	@"SHF_NOTE_NV_TKINFO"
	.tkinfo
        /*0018*/ 	.word	0x00000002
        /*0030*/ 	.string	""
        /*0030*/ 	.string	"ptxas"
        /*0030*/ 	.string	"Cuda compilation tools, release 13.0, V13.0.88"
        /*0030*/ 	.string	"Build cuda_13.0.r13.0/compiler.36424714_0"
        /*0030*/ 	.string	"-arch sm_100 -m 64 "



//--------------------- .note.nv.cuinfo           --------------------------
	.section	.note.nv.cuinfo,"",@"SHT_NOTE"
	.sectionflags	@"SHF_NOTE_NV_CUINFO"
        /*0018*/ 	.short	0x0002
        /*001a*/ 	.short	0x0064
        /*001c*/ 	.short	0x0082
	.zero		2


//--------------------- .nv.info                  --------------------------
	.section	.nv.info,"",@"SHT_CUDA_INFO"
	.align	4


	//----- nvinfo : EIATTR_REGCOUNT
	.align		4
        /*0000*/ 	.byte	0x04, 0x2f
        /*0002*/ 	.short	(.L_1 - .L_0)
	.align		4
.L_0:
        /*0004*/ 	.word	index@(_Z9prefixSumPfS_i)
        /*0008*/ 	.word	0x0000000d


	//----- nvinfo : EIATTR_FRAME_SIZE
	.align		4
.L_1:
        /*000c*/ 	.byte	0x04, 0x11
        /*000e*/ 	.short	(.L_3 - .L_2)
	.align		4
.L_2:
        /*0010*/ 	.word	index@(_Z9prefixSumPfS_i)
        /*0014*/ 	.word	0x00000000


	//----- nvinfo : EIATTR_MIN_STACK_SIZE
	.align		4
.L_3:
        /*0018*/ 	.byte	0x04, 0x12
        /*001a*/ 	.short	(.L_5 - .L_4)
	.align		4
.L_4:
        /*001c*/ 	.word	index@(_Z9prefixSumPfS_i)
        /*0020*/ 	.word	0x00000000
.L_5:


//--------------------- .nv.compat                --------------------------
	.section	.nv.compat,"",@"SHT_CUDA_COMPAT_INFO"
	.align	4
        /*0000*/ 	.byte	0x02, 0x09, 0x00, 0x00, 0x02, 0x02, 0x01, 0x00, 0x02, 0x05, 0x05, 0x00, 0x03, 0x07, 0x01, 0x01
        /*0010*/ 	.byte	0x02, 0x03, 0x00, 0x00, 0x02, 0x06, 0x01, 0x00, 0x04, 0x0b, 0x08, 0x00, 0x09, 0x00, 0x00, 0x00
        /*0020*/ 	.byte	0x00, 0x00, 0x00, 0x00


//--------------------- .nv.info._Z9prefixSumPfS_i --------------------------
	.section	.nv.info._Z9prefixSumPfS_i,"",@"SHT_CUDA_INFO"
	.sectionflags	@""
	.align	4


	//----- nvinfo : EIATTR_CUDA_API_VERSION
	.align		4
        /*0000*/ 	.byte	0x04, 0x37
        /*0002*/ 	.short	(.L_7 - .L_6)
.L_6:
        /*0004*/ 	.word	0x00000082


	//----- nvinfo : EIATTR_KPARAM_INFO
	.align		4
.L_7:
        /*0008*/ 	.byte	0x04, 0x17
        /*000a*/ 	.short	(.L_9 - .L_8)
.L_8:
        /*000c*/ 	.word	0x00000000
        /*0010*/ 	.short	0x0002
        /*0012*/ 	.short	0x0010
        /*0014*/ 	.byte	0x00, 0xf0, 0x11, 0x00


	//----- nvinfo : EIATTR_KPARAM_INFO
	.align		4
.L_9:
        /*0018*/ 	.byte	0x04, 0x17
        /*001a*/ 	.short	(.L_11 - .L_10)
.L_10:
        /*001c*/ 	.word	0x00000000
        /*0020*/ 	.short	0x0001
        /*0022*/ 	.short	0x0008
        /*0024*/ 	.byte	0x00, 0xf5, 0x21, 0x00


	//----- nvinfo : EIATTR_KPARAM_INFO
	.align		4
.L_11:
        /*0028*/ 	.byte	0x04, 0x17
        /*002a*/ 	.short	(.L_13 - .L_12)
.L_12:
        /*002c*/ 	.word	0x00000000
        /*0030*/ 	.short	0x0000
        /*0032*/ 	.short	0x0000
        /*0034*/ 	.byte	0x00, 0xf5, 0x21, 0x00


	//----- nvinfo : EIATTR_SPARSE_MMA_MASK
	.align		4
.L_13:
        /*0038*/ 	.byte	0x03, 0x50
        /*003a*/ 	.short	0x0000


	//----- nvinfo : EIATTR_MAXREG_COUNT
	.align		4
        /*003c*/ 	.byte	0x03, 0x1b
        /*003e*/ 	.short	0x00ff


	//----- nvinfo : EIATTR_NUM_BARRIERS
	.align		4
        /*0040*/ 	.byte	0x02, 0x4c
        /*0042*/ 	.byte	0x01
	.zero		1


	//----- nvinfo : EIATTR_MERCURY_ISA_VERSION
	.align		4
        /*0044*/ 	.byte	0x03, 0x5f
        /*0046*/ 	.short	0x0101


	//----- nvinfo : EIATTR_VRC_CTA_INIT_COUNT
	.align		4
        /*0048*/ 	.byte	0x02, 0x4a
	.zero		1
	.zero		1


	//----- nvinfo : EIATTR_EXIT_INSTR_OFFSETS
	.align		4
        /*004c*/ 	.byte	0x04, 0x1c
        /*004e*/ 	.short	(.L_15 - .L_14)


	//   ....[0]....
.L_14:
        /*0050*/ 	.word	0x00000370


	//   ....[1]....
        /*0054*/ 	.word	0x000003c0


	//----- nvinfo : EIATTR_CBANK_PARAM_SIZE
	.align		4
.L_15:
        /*0058*/ 	.byte	0x03, 0x19
        /*005a*/ 	.short	0x0014


	//----- nvinfo : EIATTR_PARAM_CBANK
	.align		4
        /*005c*/ 	.byte	0x04, 0x0a
        /*005e*/ 	.short	(.L_17 - .L_16)
	.align		4
.L_16:
        /*0060*/ 	.word	index@(.nv.constant0._Z9prefixSumPfS_i)
        /*0064*/ 	.short	0x0380
        /*0066*/ 	.short	0x0014


	//----- nvinfo : EIATTR_SW_WAR
	.align		4
.L_17:
        /*0068*/ 	.byte	0x04, 0x36
        /*006a*/ 	.short	(.L_19 - .L_18)
.L_18:
        /*006c*/ 	.word	0x00000008
.L_19:


//--------------------- .nv.callgraph             --------------------------
	.section	.nv.callgraph,"",@"SHT_CUDA_CALLGRAPH"
	.align	4
	.sectionentsize	8
	.align		4
        /*0000*/ 	.word	0x00000000
	.align		4
        /*0004*/ 	.word	0xffffffff
	.align		4
        /*0008*/ 	.word	0x00000000
	.align		4
        /*000c*/ 	.word	0xfffffffe
	.align		4
        /*0010*/ 	.word	0x00000000
	.align		4
        /*0014*/ 	.word	0xfffffffd
	.align		4
        /*0018*/ 	.word	0x00000000
	.align		4
        /*001c*/ 	.word	0xfffffffc


//--------------------- .text._Z9prefixSumPfS_i   --------------------------
	.section	.text._Z9prefixSumPfS_i,"ax",@progbits
	.align	128
        .global         _Z9prefixSumPfS_i
        .type           _Z9prefixSumPfS_i,@function
        .size           _Z9prefixSumPfS_i,(.L_x_5 - _Z9prefixSumPfS_i)
        .other          _Z9prefixSumPfS_i,@"STO_CUDA_ENTRY STV_DEFAULT"
_Z9prefixSumPfS_i:
.text._Z9prefixSumPfS_i:
[----:B------:R-:W-:Y:S01]  /*0000*/  LDC R1, c[0x0][0x37c] ;  /* 0x0000df00ff017b82 */ /* 0x000fe20000000800 */
[----:B------:R-:W0:Y:S07]  /*0010*/  S2R R9, SR_TID.X ;  /* 0x0000000000097919 */ /* 0x000e2e0000002100 */
[----:B------:R-:W0:Y:S01]  /*0020*/  S2UR UR4, SR_CTAID.X ;  /* 0x00000000000479c3 */ /* 0x000e220000002500 */
[----:B------:R-:W1:Y:S01]  /*0030*/  LDCU UR5, c[0x0][0x390] ;  /* 0x00007200ff0577ac */ /* 0x000e620008000800 */
[----:B------:R-:W2:Y:S06]  /*0040*/  LDCU.64 UR6, c[0x0][0x358] ;  /* 0x00006b00ff0677ac */ /* 0x000eac0008000a00 */
[----:B------:R-:W0:Y:S02]  /*0050*/  LDC R10, c[0x0][0x360] ;  /* 0x0000d800ff0a7b82 */ /* 0x000e240000000800 */
[----:B0-----:R-:W-:-:S05]  /*0060*/  IMAD R0, R10, UR4, R9 ;  /* 0x000000040a007c24 */ /* 0x001fca000f8e0209 */
[----:B-1----:R-:W-:-:S13]  /*0070*/  ISETP.GE.AND P1, PT, R0, UR5, PT ;  /* 0x0000000500007c0c */ /* 0x002fda000bf26270 */
[----:B------:R-:W0:Y:S02]  /*0080*/  @!P1 LDC.64 R2, c[0x0][0x380] ;  /* 0x0000e000ff029b82 */ /* 0x000e240000000a00 */
[----:B0-----:R-:W-:-:S06]  /*0090*/  @!P1 IMAD.WIDE R2, R0, 0x4, R2 ;  /* 0x0000000400029825 */ /* 0x001fcc00078e0202 */
[----:B--2---:R-:W2:Y:S01]  /*00a0*/  @!P1 LDG.E R3, desc[UR6][R2.64] ;  /* 0x0000000602039981 */ /* 0x004ea2000c1e1900 */
[----:B------:R-:W0:Y:S01]  /*00b0*/  S2UR UR5, SR_CgaCtaId ;  /* 0x00000000000579c3 */ /* 0x000e220000008800 */
[----:B------:R-:W-:Y:S01]  /*00c0*/  UMOV UR4, 0x400 ;  /* 0x0000040000047882 */ /* 0x000fe20000000000 */
[C---:B------:R-:W-:Y:S02]  /*00d0*/  ISETP.GE.U32.AND P2, PT, R10.reuse, 0x2, PT ;  /* 0x000000020a00780c */ /* 0x040fe40003f46070 */
[----:B------:R-:W-:Y:S01]  /*00e0*/  ISETP.GE.U32.AND P0, PT, R10, 0x4, PT ;  /* 0x000000040a00780c */ /* 0x000fe20003f06070 */
[----:B0-----:R-:W-:-:S06]  /*00f0*/  ULEA UR4, UR5, UR4, 0x18 ;  /* 0x0000000405047291 */ /* 0x001fcc000f8ec0ff */
[----:B------:R-:W-:-:S05]  /*0100*/  LEA R4, R9, UR4, 0x2 ;  /* 0x0000000409047c11 */ /* 0x000fca000f8e10ff */
[----:B--2---:R0:W-:Y:S04]  /*0110*/  @!P1 STS [R4], R3 ;  /* 0x0000000304009388 */ /* 0x0041e80000000800 */
[----:B------:R0:W-:Y:S01]  /*0120*/  @P1 STS [R4], RZ ;  /* 0x000000ff04001388 */ /* 0x0001e20000000800 */
[----:B------:R-:W-:Y:S06]  /*0130*/  BAR.SYNC.DEFER_BLOCKING 0x0 ;  /* 0x0000000000007b1d */ /* 0x000fec0000010000 */
[----:B------:R-:W-:Y:S05]  /*0140*/  @!P2 BRA `(.L_x_0) ;  /* 0x000000000040a947 */ /* 0x000fea0003800000 */
[----:B------:R-:W-:Y:S01]  /*0150*/  LEA R2, R9, 0x2, 0x1 ;  /* 0x0000000209027811 */ /* 0x000fe200078e08ff */
[----:B0-----:R-:W-:-:S07]  /*0160*/  IMAD.MOV.U32 R3, RZ, RZ, 0x1 ;  /* 0x00000001ff037424 */ /* 0x001fce00078e00ff */
.L_x_1:
[----:B------:R-:W-:-:S04]  /*0170*/  IMAD R6, R2, R3, RZ ;  /* 0x0000000302067224 */ /* 0x000fc800078e02ff */
[----:B------:R-:W-:-:S05]  /*0180*/  VIADD R5, R6, 0xffffffff ;  /* 0xffffffff06057836 */ /* 0x000fca0000000000 */
[----:B------:R-:W-:-:S13]  /*0190*/  ISETP.GE.U32.AND P1, PT, R5, R10, PT ;  /* 0x0000000a0500720c */ /* 0x000fda0003f26070 */
[----:B------:R-:W-:-:S05]  /*01a0*/  @!P1 IMAD.IADD R5, R6, 0x1, -R3 ;  /* 0x0000000106059824 */ /* 0x000fca00078e0a03 */
[----:B------:R-:W-:-:S05]  /*01b0*/  @!P1 LEA R6, R5, UR4, 0x2 ;  /* 0x0000000405069c11 */ /* 0x000fca000f8e10ff */
[C---:B------:R-:W-:Y:S02]  /*01c0*/  @!P1 IMAD R5, R3.reuse, 0x4, R6 ;  /* 0x0000000403059824 */ /* 0x040fe400078e0206 */
[----:B------:R-:W-:Y:S01]  /*01d0*/  @!P1 LDS R6, [R6+-0x4] ;  /* 0xfffffc0006069984 */ /* 0x000fe20000000800 */
[----:B------:R-:W-:-:S03]  /*01e0*/  IMAD.SHL.U32 R3, R3, 0x2, RZ ;  /* 0x0000000203037824 */ /* 0x000fc600078e00ff */
[----:B------:R-:W0:Y:S02]  /*01f0*/  @!P1 LDS R7, [R5+-0x4] ;  /* 0xfffffc0005079984 */ /* 0x000e240000000800 */
[----:B0-----:R-:W-:-:S05]  /*0200*/  @!P1 FADD R8, R6, R7 ;  /* 0x0000000706089221 */ /* 0x001fca0000000000 */
[----:B------:R1:W-:Y:S01]  /*0210*/  @!P1 STS [R5+-0x4], R8 ;  /* 0xfffffc0805009388 */ /* 0x0003e20000000800 */
[----:B------:R-:W-:Y:S01]  /*0220*/  BAR.SYNC.DEFER_BLOCKING 0x0 ;  /* 0x0000000000007b1d */ /* 0x000fe20000010000 */
[----:B------:R-:W-:-:S13]  /*0230*/  ISETP.GE.U32.AND P1, PT, R3, R10, PT ;  /* 0x0000000a0300720c */ /* 0x000fda0003f26070 */
[----:B-1----:R-:W-:Y:S05]  /*0240*/  @!P1 BRA `(.L_x_1) ;  /* 0xfffffffc00c89947 */ /* 0x002fea000383ffff */
.L_x_0:
[----:B------:R-:W-:Y:S05]  /*0250*/  @!P0 BRA `(.L_x_2) ;  /* 0x00000000003c8947 */ /* 0x000fea0003800000 */
[----:B------:R-:W-:Y:S02]  /*0260*/  LEA R9, R9, 0x2, 0x1 ;  /* 0x0000000209097811 */ /* 0x000fe400078e08ff */
[----:B------:R-:W-:-:S07]  /*0270*/  SHF.R.U32.HI R2, RZ, 0x2, R10 ;  /* 0x00000002ff027819 */ /* 0x000fce000001160a */
.L_x_3:
[----:B------:R-:W-:-:S05]  /*0280*/  IMAD R5, R9, R2, RZ ;  /* 0x0000000209057224 */ /* 0x000fca00078e02ff */
[----:B0-----:R-:W-:-:S04]  /*0290*/  IADD3 R3, PT, PT, R5, -0x1, R2 ;  /* 0xffffffff05037810 */ /* 0x001fc80007ffe002 */
[----:B------:R-:W-:-:S13]  /*02a0*/  ISETP.GE.U32.AND P0, PT, R3, R10, PT ;  /* 0x0000000a0300720c */ /* 0x000fda0003f06070 */
[----:B------:R-:W-:-:S05]  /*02b0*/  @!P0 LEA R3, R5, UR4, 0x2 ;  /* 0x0000000405038c11 */ /* 0x000fca000f8e10ff */
[----:B------:R-:W-:Y:S02]  /*02c0*/  @!P0 IMAD R5, R2, 0x4, R3 ;  /* 0x0000000402058824 */ /* 0x000fe400078e0203 */
[----:B------:R-:W-:Y:S04]  /*02d0*/  @!P0 LDS R3, [R3+-0x4] ;  /* 0xfffffc0003038984 */ /* 0x000fe80000000800 */
[----:B------:R-:W0:Y:S02]  /*02e0*/  @!P0 LDS R6, [R5+-0x4] ;  /* 0xfffffc0005068984 */ /* 0x000e240000000800 */
[----:B0-----:R-:W-:-:S05]  /*02f0*/  @!P0 FADD R6, R3, R6 ;  /* 0x0000000603068221 */ /* 0x001fca0000000000 */
[----:B------:R1:W-:Y:S01]  /*0300*/  @!P0 STS [R5+-0x4], R6 ;  /* 0xfffffc0605008388 */ /* 0x0003e20000000800 */
[----:B------:R-:W-:Y:S01]  /*0310*/  BAR.SYNC.DEFER_BLOCKING 0x0 ;  /* 0x0000000000007b1d */ /* 0x000fe20000010000 */
[----:B------:R-:W-:Y:S02]  /*0320*/  ISETP.GT.U32.AND P0, PT, R2, 0x1, PT ;  /* 0x000000010200780c */ /* 0x000fe40003f04070 */
[----:B------:R-:W-:-:S11]  /*0330*/  SHF.R.U32.HI R2, RZ, 0x1, R2 ;  /* 0x00000001ff027819 */ /* 0x000fd60000011602 */
[----:B-1----:R-:W-:Y:S05]  /*0340*/  @P0 BRA `(.L_x_3) ;  /* 0xfffffffc00cc0947 */ /* 0x002fea000383ffff */
.L_x_2:
[----:B------:R-:W1:Y:S02]  /*0350*/  LDCU UR4, c[0x0][0x390] ;  /* 0x00007200ff0477ac */ /* 0x000e640008000800 */
[----:B-1----:R-:W-:-:S13]  /*0360*/  ISETP.GE.AND P0, PT, R0, UR4, PT ;  /* 0x0000000400007c0c */ /* 0x002fda000bf06270 */
[----:B------:R-:W-:Y:S05]  /*0370*/  @P0 EXIT ;  /* 0x000000000000094d */ /* 0x000fea0003800000 */
[----:B------:R-:W1:Y:S01]  /*0380*/  LDS R5, [R4] ;  /* 0x0000000004057984 */ /* 0x000e620000000800 */
[----:B0-----:R-:W0:Y:S02]  /*0390*/  LDC.64 R2, c[0x0][0x388] ;  /* 0x0000e200ff027b82 */ /* 0x001e240000000a00 */
[----:B0-----:R-:W-:-:S05]  /*03a0*/  IMAD.WIDE R2, R0, 0x4, R2 ;  /* 0x0000000400027825 */ /* 0x001fca00078e0202 */
[----:B-1----:R-:W-:Y:S01]  /*03b0*/  STG.E desc[UR6][R2.64], R5 ;  /* 0x0000000502007986 */ /* 0x002fe2000c101906 */
[----:B------:R-:W-:Y:S05]  /*03c0*/  EXIT ;  /* 0x000000000000794d */ /* 0x000fea0003800000 */
.L_x_4:
[----:B------:R-:W-:-:S00]  /*03d0*/  BRA `(.L_x_4) ;  /* 0xfffffffc00fc7947 */ /* 0x000fc0000383ffff */
[----:B------:R-:W-:-:S00]  /*03e0*/  NOP ;  /* 0x0000000000007918 */ /* 0x000fc00000000000 */
        /* <DEDUP_REMOVED lines=9> */
.L_x_5:


//--------------------- .nv.shared._Z9prefixSumPfS_i --------------------------
	.section	.nv.shared._Z9prefixSumPfS_i,"aw",@nobits
	.sectionflags	@""
	.align	16
	.zero		1024


//--------------------- .nv.shared.reserved.0     --------------------------
	.section	.nv.shared.reserved.0,"aw",@nobits
	.weak		__nv_reservedSMEM_offset_0_alias
	.size		__nv_reservedSMEM_offset_0_alias, 0, 64
	.other		__nv_reservedSMEM_offset_0_alias,@"STO_CUDA_RESERVED_SHARED STV_DEFAULT"
__nv_reservedSMEM_offset_0_alias:
	.zero		0
	.zero		64


//--------------------- .nv.constant0._Z9prefixSumPfS_i --------------------------
	.section	.nv.constant0._Z9prefixSumPfS_i,"a",@progbits
	.sectionflags	@""
	.align	4
.nv.constant0._Z9prefixSumPfS_i:
	.zero		916


//--------------------- SYMBOLS --------------------------

	.type		.nv.reservedSmem.offset0,@object
	.size		.nv.reservedSmem.offset0,0x4
	.type		.nv.reservedSmem.cap,@object
	.size		.nv.reservedSmem.cap,0x4
